//
// Generated by NVIDIA NVVM Compiler
//
// Compiler Build ID: CL-36424714
// Cuda compilation tools, release 13.0, V13.0.88
// Based on NVVM 20.0.0
//

.version 9.0
.target sm_100
.address_size 64

	// .globl	_Z9layernormPfS_S_S_

.visible .entry _Z9layernormPfS_S_S_(
	.param .u64 .ptr .align 1 _Z9layernormPfS_S_S__param_0,
	.param .u64 .ptr .align 1 _Z9layernormPfS_S_S__param_1,
	.param .u64 .ptr .align 1 _Z9layernormPfS_S_S__param_2,
	.param .u64 .ptr .align 1 _Z9layernormPfS_S_S__param_3
)
{
	.reg .pred 	%p<2>;
	.reg .b32 	%r<10>;
	.reg .b32 	%f<293>;
	.reg .b64 	%rd<16>;

	mov.u32 	%r1, %ctaid.x;
	mov.u32 	%r2, %ntid.x;
	mov.u32 	%r3, %tid.x;
	mad.lo.s32 	%r4, %r1, %r2, %r3;
	setp.gt.s32 	%p1, %r4, 15;
	@%p1 bra 	$L__BB0_2;
	ld.param.u64 	%rd15, [_Z9layernormPfS_S_S__param_3];
	ld.param.u64 	%rd14, [_Z9layernormPfS_S_S__param_2];
	ld.param.u64 	%rd13, [_Z9layernormPfS_S_S__param_1];
	ld.param.u64 	%rd12, [_Z9layernormPfS_S_S__param_0];
	cvta.to.global.u64 	%rd5, %rd12;
	cvta.to.global.u64 	%rd6, %rd14;
	cvta.to.global.u64 	%rd7, %rd15;
	cvta.to.global.u64 	%rd8, %rd13;
	mov.u32 	%r5, %ctaid.x;
	mov.u32 	%r6, %ntid.x;
	mov.u32 	%r7, %tid.x;
	mad.lo.s32 	%r8, %r5, %r6, %r7;
	shl.b32 	%r9, %r8, 5;
	mul.wide.s32 	%rd9, %r9, 4;
	add.s64 	%rd10, %rd5, %rd9;
	ld.global.f32 	%f1, [%rd10];
	add.f32 	%f2, %f1, 0f00000000;
	ld.global.f32 	%f3, [%rd10+4];
	add.f32 	%f4, %f2, %f3;
	ld.global.f32 	%f5, [%rd10+8];
	add.f32 	%f6, %f4, %f5;
	ld.global.f32 	%f7, [%rd10+12];
	add.f32 	%f8, %f6, %f7;
	ld.global.f32 	%f9, [%rd10+16];
	add.f32 	%f10, %f8, %f9;
	ld.global.f32 	%f11, [%rd10+20];
	add.f32 	%f12, %f10, %f11;
	ld.global.f32 	%f13, [%rd10+24];
	add.f32 	%f14, %f12, %f13;
	ld.global.f32 	%f15, [%rd10+28];
	add.f32 	%f16, %f14, %f15;
	ld.global.f32 	%f17, [%rd10+32];
	add.f32 	%f18, %f16, %f17;
	ld.global.f32 	%f19, [%rd10+36];
	add.f32 	%f20, %f18, %f19;
	ld.global.f32 	%f21, [%rd10+40];
	add.f32 	%f22, %f20, %f21;
	ld.global.f32 	%f23, [%rd10+44];
	add.f32 	%f24, %f22, %f23;
	ld.global.f32 	%f25, [%rd10+48];
	add.f32 	%f26, %f24, %f25;
	ld.global.f32 	%f27, [%rd10+52];
	add.f32 	%f28, %f26, %f27;
	ld.global.f32 	%f29, [%rd10+56];
	add.f32 	%f30, %f28, %f29;
	ld.global.f32 	%f31, [%rd10+60];
	add.f32 	%f32, %f30, %f31;
	ld.global.f32 	%f33, [%rd10+64];
	add.f32 	%f34, %f32, %f33;
	ld.global.f32 	%f35, [%rd10+68];
	add.f32 	%f36, %f34, %f35;
	ld.global.f32 	%f37, [%rd10+72];
	add.f32 	%f38, %f36, %f37;
	ld.global.f32 	%f39, [%rd10+76];
	add.f32 	%f40, %f38, %f39;
	ld.global.f32 	%f41, [%rd10+80];
	add.f32 	%f42, %f40, %f41;
	ld.global.f32 	%f43, [%rd10+84];
	add.f32 	%f44, %f42, %f43;
	ld.global.f32 	%f45, [%rd10+88];
	add.f32 	%f46, %f44, %f45;
	ld.global.f32 	%f47, [%rd10+92];
	add.f32 	%f48, %f46, %f47;
	ld.global.f32 	%f49, [%rd10+96];
	add.f32 	%f50, %f48, %f49;
	ld.global.f32 	%f51, [%rd10+100];
	add.f32 	%f52, %f50, %f51;
	ld.global.f32 	%f53, [%rd10+104];
	add.f32 	%f54, %f52, %f53;
	ld.global.f32 	%f55, [%rd10+108];
	add.f32 	%f56, %f54, %f55;
	ld.global.f32 	%f57, [%rd10+112];
	add.f32 	%f58, %f56, %f57;
	ld.global.f32 	%f59, [%rd10+116];
	add.f32 	%f60, %f58, %f59;
	ld.global.f32 	%f61, [%rd10+120];
	add.f32 	%f62, %f60, %f61;
	ld.global.f32 	%f63, [%rd10+124];
	add.f32 	%f64, %f62, %f63;
	mul.f32 	%f65, %f64, 0f3D000000;
	sub.f32 	%f66, %f1, %f65;
	sub.f32 	%f67, %f3, %f65;
	sub.f32 	%f68, %f5, %f65;
	sub.f32 	%f69, %f7, %f65;
	sub.f32 	%f70, %f9, %f65;
	sub.f32 	%f71, %f11, %f65;
	sub.f32 	%f72, %f13, %f65;
	sub.f32 	%f73, %f15, %f65;
	sub.f32 	%f74, %f17, %f65;
	sub.f32 	%f75, %f19, %f65;
	sub.f32 	%f76, %f21, %f65;
	sub.f32 	%f77, %f23, %f65;
	sub.f32 	%f78, %f25, %f65;
	sub.f32 	%f79, %f27, %f65;
	sub.f32 	%f80, %f29, %f65;
	sub.f32 	%f81, %f31, %f65;
	sub.f32 	%f82, %f33, %f65;
	sub.f32 	%f83, %f35, %f65;
	sub.f32 	%f84, %f37, %f65;
	sub.f32 	%f85, %f39, %f65;
	sub.f32 	%f86, %f41, %f65;
	sub.f32 	%f87, %f43, %f65;
	sub.f32 	%f88, %f45, %f65;
	sub.f32 	%f89, %f47, %f65;
	sub.f32 	%f90, %f49, %f65;
	sub.f32 	%f91, %f51, %f65;
	sub.f32 	%f92, %f53, %f65;
	sub.f32 	%f93, %f55, %f65;
	sub.f32 	%f94, %f57, %f65;
	sub.f32 	%f95, %f59, %f65;
	sub.f32 	%f96, %f61, %f65;
	sub.f32 	%f97, %f63, %f65;
	fma.rn.f32 	%f98, %f66, %f66, 0f00000000;
	fma.rn.f32 	%f99, %f67, %f67, %f98;
	fma.rn.f32 	%f100, %f68, %f68, %f99;
	fma.rn.f32 	%f101, %f69, %f69, %f100;
	fma.rn.f32 	%f102, %f70, %f70, %f101;
	fma.rn.f32 	%f103, %f71, %f71, %f102;
	fma.rn.f32 	%f104, %f72, %f72, %f103;
	fma.rn.f32 	%f105, %f73, %f73, %f104;
	fma.rn.f32 	%f106, %f74, %f74, %f105;
	fma.rn.f32 	%f107, %f75, %f75, %f106;
	fma.rn.f32 	%f108, %f76, %f76, %f107;
	fma.rn.f32 	%f109, %f77, %f77, %f108;
	fma.rn.f32 	%f110, %f78, %f78, %f109;
	fma.rn.f32 	%f111, %f79, %f79, %f110;
	fma.rn.f32 	%f112, %f80, %f80, %f111;
	fma.rn.f32 	%f113, %f81, %f81, %f112;
	fma.rn.f32 	%f114, %f82, %f82, %f113;
	fma.rn.f32 	%f115, %f83, %f83, %f114;
	fma.rn.f32 	%f116, %f84, %f84, %f115;
	fma.rn.f32 	%f117, %f85, %f85, %f116;
	fma.rn.f32 	%f118, %f86, %f86, %f117;
	fma.rn.f32 	%f119, %f87, %f87, %f118;
	fma.rn.f32 	%f120, %f88, %f88, %f119;
	fma.rn.f32 	%f121, %f89, %f89, %f120;
	fma.rn.f32 	%f122, %f90, %f90, %f121;
	fma.rn.f32 	%f123, %f91, %f91, %f122;
	fma.rn.f32 	%f124, %f92, %f92, %f123;
	fma.rn.f32 	%f125, %f93, %f93, %f124;
	fma.rn.f32 	%f126, %f94, %f94, %f125;
	fma.rn.f32 	%f127, %f95, %f95, %f126;
	fma.rn.f32 	%f128, %f96, %f96, %f127;
	fma.rn.f32 	%f129, %f97, %f97, %f128;
	mul.f32 	%f130, %f129, 0f3D000000;
	sqrt.rn.f32 	%f131, %f130;
	ld.global.f32 	%f132, [%rd8];
	mul.f32 	%f133, %f66, %f132;
	ld.global.f32 	%f134, [%rd8+4];
	mul.f32 	%f135, %f67, %f134;
	ld.global.f32 	%f136, [%rd8+8];
	mul.f32 	%f137, %f68, %f136;
	ld.global.f32 	%f138, [%rd8+12];
	mul.f32 	%f139, %f69, %f138;
	ld.global.f32 	%f140, [%rd8+16];
	mul.f32 	%f141, %f70, %f140;
	ld.global.f32 	%f142, [%rd8+20];
	mul.f32 	%f143, %f71, %f142;
	ld.global.f32 	%f144, [%rd8+24];
	mul.f32 	%f145, %f72, %f144;
	ld.global.f32 	%f146, [%rd8+28];
	mul.f32 	%f147, %f73, %f146;
	ld.global.f32 	%f148, [%rd8+32];
	mul.f32 	%f149, %f74, %f148;
	ld.global.f32 	%f150, [%rd8+36];
	mul.f32 	%f151, %f75, %f150;
	ld.global.f32 	%f152, [%rd8+40];
	mul.f32 	%f153, %f76, %f152;
	ld.global.f32 	%f154, [%rd8+44];
	mul.f32 	%f155, %f77, %f154;
	ld.global.f32 	%f156, [%rd8+48];
	mul.f32 	%f157, %f78, %f156;
	ld.global.f32 	%f158, [%rd8+52];
	mul.f32 	%f159, %f79, %f158;
	ld.global.f32 	%f160, [%rd8+56];
	mul.f32 	%f161, %f80, %f160;
	ld.global.f32 	%f162, [%rd8+60];
	mul.f32 	%f163, %f81, %f162;
	ld.global.f32 	%f164, [%rd8+64];
	mul.f32 	%f165, %f82, %f164;
	ld.global.f32 	%f166, [%rd8+68];
	mul.f32 	%f167, %f83, %f166;
	ld.global.f32 	%f168, [%rd8+72];
	mul.f32 	%f169, %f84, %f168;
	ld.global.f32 	%f170, [%rd8+76];
	mul.f32 	%f171, %f85, %f170;
	ld.global.f32 	%f172, [%rd8+80];
	mul.f32 	%f173, %f86, %f172;
	ld.global.f32 	%f174, [%rd8+84];
	mul.f32 	%f175, %f87, %f174;
	ld.global.f32 	%f176, [%rd8+88];
	mul.f32 	%f177, %f88, %f176;
	ld.global.f32 	%f178, [%rd8+92];
	mul.f32 	%f179, %f89, %f178;
	ld.global.f32 	%f180, [%rd8+96];
	mul.f32 	%f181, %f90, %f180;
	ld.global.f32 	%f182, [%rd8+100];
	mul.f32 	%f183, %f91, %f182;
	ld.global.f32 	%f184, [%rd8+104];
	mul.f32 	%f185, %f92, %f184;
	ld.global.f32 	%f186, [%rd8+108];
	mul.f32 	%f187, %f93, %f186;
	ld.global.f32 	%f188, [%rd8+112];
	mul.f32 	%f189, %f94, %f188;
	ld.global.f32 	%f190, [%rd8+116];
	mul.f32 	%f191, %f95, %f190;
	ld.global.f32 	%f192, [%rd8+120];
	mul.f32 	%f193, %f96, %f192;
	ld.global.f32 	%f194, [%rd8+124];
	mul.f32 	%f195, %f97, %f194;
	add.f32 	%f196, %f131, 0f3727C5AC;
	div.rn.f32 	%f197, %f133, %f196;
	div.rn.f32 	%f198, %f135, %f196;
	div.rn.f32 	%f199, %f137, %f196;
	div.rn.f32 	%f200, %f139, %f196;
	div.rn.f32 	%f201, %f141, %f196;
	div.rn.f32 	%f202, %f143, %f196;
	div.rn.f32 	%f203, %f145, %f196;
	div.rn.f32 	%f204, %f147, %f196;
	div.rn.f32 	%f205, %f149, %f196;
	div.rn.f32 	%f206, %f151, %f196;
	div.rn.f32 	%f207, %f153, %f196;
	div.rn.f32 	%f208, %f155, %f196;
	div.rn.f32 	%f209, %f157, %f196;
	div.rn.f32 	%f210, %f159, %f196;
	div.rn.f32 	%f211, %f161, %f196;
	div.rn.f32 	%f212, %f163, %f196;
	div.rn.f32 	%f213, %f165, %f196;
	div.rn.f32 	%f214, %f167, %f196;
	div.rn.f32 	%f215, %f169, %f196;
	div.rn.f32 	%f216, %f171, %f196;
	div.rn.f32 	%f217, %f173, %f196;
	div.rn.f32 	%f218, %f175, %f196;
	div.rn.f32 	%f219, %f177, %f196;
	div.rn.f32 	%f220, %f179, %f196;
	div.rn.f32 	%f221, %f181, %f196;
	div.rn.f32 	%f222, %f183, %f196;
	div.rn.f32 	%f223, %f185, %f196;
	div.rn.f32 	%f224, %f187, %f196;
	div.rn.f32 	%f225, %f189, %f196;
	div.rn.f32 	%f226, %f191, %f196;
	div.rn.f32 	%f227, %f193, %f196;
	div.rn.f32 	%f228, %f195, %f196;
	ld.global.f32 	%f229, [%rd6];
	add.f32 	%f230, %f197, %f229;
	add.s64 	%rd11, %rd7, %rd9;
	st.global.f32 	[%rd11], %f230;
	ld.global.f32 	%f231, [%rd6+4];
	add.f32 	%f232, %f198, %f231;
	st.global.f32 	[%rd11+4], %f232;
	ld.global.f32 	%f233, [%rd6+8];
	add.f32 	%f234, %f199, %f233;
	st.global.f32 	[%rd11+8], %f234;
	ld.global.f32 	%f235, [%rd6+12];
	add.f32 	%f236, %f200, %f235;
	st.global.f32 	[%rd11+12], %f236;
	ld.global.f32 	%f237, [%rd6+16];
	add.f32 	%f238, %f201, %f237;
	st.global.f32 	[%rd11+16], %f238;
	ld.global.f32 	%f239, [%rd6+20];
	add.f32 	%f240, %f202, %f239;
	st.global.f32 	[%rd11+20], %f240;
	ld.global.f32 	%f241, [%rd6+24];
	add.f32 	%f242, %f203, %f241;
	st.global.f32 	[%rd11+24], %f242;
	ld.global.f32 	%f243, [%rd6+28];
	add.f32 	%f244, %f204, %f243;
	st.global.f32 	[%rd11+28], %f244;
	ld.global.f32 	%f245, [%rd6+32];
	add.f32 	%f246, %f205, %f245;
	st.global.f32 	[%rd11+32], %f246;
	ld.global.f32 	%f247, [%rd6+36];
	add.f32 	%f248, %f206, %f247;
	st.global.f32 	[%rd11+36], %f248;
	ld.global.f32 	%f249, [%rd6+40];
	add.f32 	%f250, %f207, %f249;
	st.global.f32 	[%rd11+40], %f250;
	ld.global.f32 	%f251, [%rd6+44];
	add.f32 	%f252, %f208, %f251;
	st.global.f32 	[%rd11+44], %f252;
	ld.global.f32 	%f253, [%rd6+48];
	add.f32 	%f254, %f209, %f253;
	st.global.f32 	[%rd11+48], %f254;
	ld.global.f32 	%f255, [%rd6+52];
	add.f32 	%f256, %f210, %f255;
	st.global.f32 	[%rd11+52], %f256;
	ld.global.f32 	%f257, [%rd6+56];
	add.f32 	%f258, %f211, %f257;
	st.global.f32 	[%rd11+56], %f258;
	ld.global.f32 	%f259, [%rd6+60];
	add.f32 	%f260, %f212, %f259;
	st.global.f32 	[%rd11+60], %f260;
	ld.global.f32 	%f261, [%rd6+64];
	add.f32 	%f262, %f213, %f261;
	st.global.f32 	[%rd11+64], %f262;
	ld.global.f32 	%f263, [%rd6+68];
	add.f32 	%f264, %f214, %f263;
	st.global.f32 	[%rd11+68], %f264;
	ld.global.f32 	%f265, [%rd6+72];
	add.f32 	%f266, %f215, %f265;
	st.global.f32 	[%rd11+72], %f266;
	ld.global.f32 	%f267, [%rd6+76];
	add.f32 	%f268, %f216, %f267;
	st.global.f32 	[%rd11+76], %f268;
	ld.global.f32 	%f269, [%rd6+80];
	add.f32 	%f270, %f217, %f269;
	st.global.f32 	[%rd11+80], %f270;
	ld.global.f32 	%f271, [%rd6+84];
	add.f32 	%f272, %f218, %f271;
	st.global.f32 	[%rd11+84], %f272;
	ld.global.f32 	%f273, [%rd6+88];
	add.f32 	%f274, %f219, %f273;
	st.global.f32 	[%rd11+88], %f274;
	ld.global.f32 	%f275, [%rd6+92];
	add.f32 	%f276, %f220, %f275;
	st.global.f32 	[%rd11+92], %f276;
	ld.global.f32 	%f277, [%rd6+96];
	add.f32 	%f278, %f221, %f277;
	st.global.f32 	[%rd11+96], %f278;
	ld.global.f32 	%f279, [%rd6+100];
	add.f32 	%f280, %f222, %f279;
	st.global.f32 	[%rd11+100], %f280;
	ld.global.f32 	%f281, [%rd6+104];
	add.f32 	%f282, %f223, %f281;
	st.global.f32 	[%rd11+104], %f282;
	ld.global.f32 	%f283, [%rd6+108];
	add.f32 	%f284, %f224, %f283;
	st.global.f32 	[%rd11+108], %f284;
	ld.global.f32 	%f285, [%rd6+112];
	add.f32 	%f286, %f225, %f285;
	st.global.f32 	[%rd11+112], %f286;
	ld.global.f32 	%f287, [%rd6+116];
	add.f32 	%f288, %f226, %f287;
	st.global.f32 	[%rd11+116], %f288;
	ld.global.f32 	%f289, [%rd6+120];
	add.f32 	%f290, %f227, %f289;
	st.global.f32 	[%rd11+120], %f290;
	ld.global.f32 	%f291, [%rd6+124];
	add.f32 	%f292, %f228, %f291;
	st.global.f32 	[%rd11+124], %f292;
$L__BB0_2:
	ret;

}


// ===== COMPILED SASS (sm_100) =====

	.target	sm_100

	.elftype	@"ET_EXEC"


//--------------------- .note.nv.tkinfo           --------------------------
	.section	.note.nv.tkinfo,"",@"SHT_NOTE"
	.sectionflags	@"SHF_NOTE_NV_TKINFO"
	.tkinfo
        /*0018*/ 	.word	0x00000002
        /*0030*/ 	.string	""
        /*0030*/ 	.string	"ptxas"
        /*0030*/ 	.string	"Cuda compilation tools, release 13.0, V13.0.88"
        /*0030*/ 	.string	"Build cuda_13.0.r13.0/compiler.36424714_0"
        /*0030*/ 	.string	"-arch sm_100 -m 64 "



//--------------------- .note.nv.cuinfo           --------------------------
	.section	.note.nv.cuinfo,"",@"SHT_NOTE"
	.sectionflags	@"SHF_NOTE_NV_CUINFO"
        /*0018*/ 	.short	0x0002
        /*001a*/ 	.short	0x0064
        /*001c*/ 	.short	0x0082
	.zero		2


//--------------------- .nv.info                  --------------------------
	.section	.nv.info,"",@"SHT_CUDA_INFO"
	.align	4


	//----- nvinfo : EIATTR_REGCOUNT
	.align		4
        /*0000*/ 	.byte	0x04, 0x2f
        /*0002*/ 	.short	(.L_1 - .L_0)
	.align		4
.L_0:
        /*0004*/ 	.word	index@(_Z9layernormPfS_S_S_)
        /*0008*/ 	.word	0x00000030


	//----- nvinfo : EIATTR_FRAME_SIZE
	.align		4
.L_1:
        /*000c*/ 	.byte	0x04, 0x11
        /*000e*/ 	.short	(.L_3 - .L_2)
	.align		4
.L_2:
        /*0010*/ 	.word	index@($__internal_1_$__cuda_sm3x_div_rn_noftz_f32_slowpath)
        /*0014*/ 	.word	0x00000000


	//----- nvinfo : EIATTR_FRAME_SIZE
	.align		4
.L_3:
        /*0018*/ 	.byte	0x04, 0x11
        /*001a*/ 	.short	(.L_5 - .L_4)
	.align		4
.L_4:
        /*001c*/ 	.word	index@($__internal_0_$__cuda_sm20_sqrt_rn_f32_slowpath)
        /*0020*/ 	.word	0x00000000


	//----- nvinfo : EIATTR_FRAME_SIZE
	.align		4
.L_5:
        /*0024*/ 	.byte	0x04, 0x11
        /*0026*/ 	.short	(.L_7 - .L_6)
	.align		4
.L_6:
        /*0028*/ 	.word	index@(_Z9layernormPfS_S_S_)
        /*002c*/ 	.word	0x00000000


	//----- nvinfo : EIATTR_MIN_STACK_SIZE
	.align		4
.L_7:
        /*0030*/ 	.byte	0x04, 0x12
        /*0032*/ 	.short	(.L_9 - .L_8)
	.align		4
.L_8:
        /*0034*/ 	.word	index@(_Z9layernormPfS_S_S_)
        /*0038*/ 	.word	0x00000000
.L_9:


//--------------------- .nv.compat                --------------------------
	.section	.nv.compat,"",@"SHT_CUDA_COMPAT_INFO"
	.align	4
        /*0000*/ 	.byte	0x02, 0x09, 0x00, 0x00, 0x02, 0x02, 0x01, 0x00, 0x02, 0x05, 0x05, 0x00, 0x03, 0x07, 0x01, 0x01
        /*0010*/ 	.byte	0x02, 0x03, 0x00, 0x00, 0x02, 0x06, 0x01, 0x00, 0x04, 0x0b, 0x08, 0x00, 0x01, 0x00, 0x00, 0x00
        /*0020*/ 	.byte	0x00, 0x00, 0x00, 0x00


//--------------------- .nv.info._Z9layernormPfS_S_S_ --------------------------
	.section	.nv.info._Z9layernormPfS_S_S_,"",@"SHT_CUDA_INFO"
	.sectionflags	@""
	.align	4


	//----- nvinfo : EIATTR_CUDA_API_VERSION
	.align		4
        /*0000*/ 	.byte	0x04, 0x37
        /*0002*/ 	.short	(.L_11 - .L_10)
.L_10:
        /*0004*/ 	.word	0x00000082


	//----- nvinfo : EIATTR_KPARAM_INFO
	.align		4
.L_11:
        /*0008*/ 	.byte	0x04, 0x17
        /*000a*/ 	.short	(.L_13 - .L_12)
.L_12:
        /*000c*/ 	.word	0x00000000
        /*0010*/ 	.short	0x0003
        /*0012*/ 	.short	0x0018
        /*0014*/ 	.byte	0x00, 0xf5, 0x21, 0x00


	//----- nvinfo : EIATTR_KPARAM_INFO
	.align		4
.L_13:
        /*0018*/ 	.byte	0x04, 0x17
        /*001a*/ 	.short	(.L_15 - .L_14)
.L_14:
        /*001c*/ 	.word	0x00000000
        /*0020*/ 	.short	0x0002
        /*0022*/ 	.short	0x0010
        /*0024*/ 	.byte	0x00, 0xf5, 0x21, 0x00


	//----- nvinfo : EIATTR_KPARAM_INFO
	.align		4
.L_15:
        /*0028*/ 	.byte	0x04, 0x17
        /*002a*/ 	.short	(.L_17 - .L_16)
.L_16:
        /*002c*/ 	.word	0x00000000
        /*0030*/ 	.short	0x0001
        /*0032*/ 	.short	0x0008
        /*0034*/ 	.byte	0x00, 0xf5, 0x21, 0x00


	//----- nvinfo : EIATTR_KPARAM_INFO
	.align		4
.L_17:
        /*0038*/ 	.byte	0x04, 0x17
        /*003a*/ 	.short	(.L_19 - .L_18)
.L_18:
        /*003c*/ 	.word	0x00000000
        /*0040*/ 	.short	0x0000
        /*0042*/ 	.short	0x0000
        /*0044*/ 	.byte	0x00, 0xf5, 0x21, 0x00


	//----- nvinfo : EIATTR_SPARSE_MMA_MASK
	.align		4
.L_19:
        /*0048*/ 	.byte	0x03, 0x50
        /*004a*/ 	.short	0x0000


	//----- nvinfo : EIATTR_MAXREG_COUNT
	.align		4
        /*004c*/ 	.byte	0x03, 0x1b
        /*004e*/ 	.short	0x00ff


	//----- nvinfo : EIATTR_MERCURY_ISA_VERSION
	.align		4
        /*0050*/ 	.byte	0x03, 0x5f
        /*0052*/ 	.short	0x0101


	//----- nvinfo : EIATTR_VRC_CTA_INIT_COUNT
	.align		4
        /*0054*/ 	.byte	0x02, 0x4a
	.zero		1
	.zero		1


	//----- nvinfo : EIATTR_EXIT_INSTR_OFFSETS
	.align		4
        /*0058*/ 	.byte	0x04, 0x1c
        /*005a*/ 	.short	(.L_21 - .L_20)


	//   ....[0]....
.L_20:
        /*005c*/ 	.word	0x00000060


	//   ....[1]....
        /*0060*/ 	.word	0x00002fe0


	//----- nvinfo : EIATTR_CRS_STACK_SIZE
	.align		4
.L_21:
        /*0064*/ 	.byte	0x04, 0x1e
        /*0066*/ 	.short	(.L_23 - .L_22)
.L_22:
        /*0068*/ 	.word	0x00000000


	//----- nvinfo : EIATTR_CBANK_PARAM_SIZE
	.align		4
.L_23:
        /*006c*/ 	.byte	0x03, 0x19
        /*006e*/ 	.short	0x0020


	//----- nvinfo : EIATTR_PARAM_CBANK
	.align		4
        /*0070*/ 	.byte	0x04, 0x0a
        /*0072*/ 	.short	(.L_25 - .L_24)
	.align		4
.L_24:
        /*0074*/ 	.word	index@(.nv.constant0._Z9layernormPfS_S_S_)
        /*0078*/ 	.short	0x0380
        /*007a*/ 	.short	0x0020


	//----- nvinfo : EIATTR_SW_WAR
	.align		4
.L_25:
        /*007c*/ 	.byte	0x04, 0x36
        /*007e*/ 	.short	(.L_27 - .L_26)
.L_26:
        /*0080*/ 	.word	0x00000008
.L_27:


//--------------------- .nv.callgraph             --------------------------
	.section	.nv.callgraph,"",@"SHT_CUDA_CALLGRAPH"
	.align	4
	.sectionentsize	8
	.align		4
        /*0000*/ 	.word	0x00000000
	.align		4
        /*0004*/ 	.word	0xffffffff
	.align		4
        /*0008*/ 	.word	0x00000000
	.align		4
        /*000c*/ 	.word	0xfffffffe
	.align		4
        /*0010*/ 	.word	0x00000000
	.align		4
        /*0014*/ 	.word	0xfffffffd
	.align		4
        /*0018*/ 	.word	0x00000000
	.align		4
        /*001c*/ 	.word	0xfffffffc


//--------------------- .text._Z9layernormPfS_S_S_ --------------------------
	.section	.text._Z9layernormPfS_S_S_,"ax",@progbits
	.align	128
        .global         _Z9layernormPfS_S_S_
        .type           _Z9layernormPfS_S_S_,@function
        .size           _Z9layernormPfS_S_S_,(.L_x_81 - _Z9layernormPfS_S_S_)
        .other          _Z9layernormPfS_S_S_,@"STO_CUDA_ENTRY STV_DEFAULT"
_Z9layernormPfS_S_S_:
.text._Z9layernormPfS_S_S_:
[----:B------:R-:W-:Y:S01]  /*0000*/  LDC R1, c[0x0][0x37c] ;  /* 0x0000df00ff017b82 */ /* 0x000fe20000000800 */
[----:B------:R-:W0:Y:S07]  /*0010*/  S2R R3, SR_TID.X ;  /* 0x0000000000037919 */ /* 0x000e2e0000002100 */
[----:B------:R-:W0:Y:S08]  /*0020*/  S2UR UR6, SR_CTAID.X ;  /* 0x00000000000679c3 */ /* 0x000e300000002500 */
[----:B------:R-:W0:Y:S02]  /*0030*/  LDC R0, c[0x0][0x360] ;  /* 0x0000d800ff007b82 */ /* 0x000e240000000800 */
[----:B0-----:R-:W-:-:S05]  /*0040*/  IMAD R0, R0, UR6, R3 ;  /* 0x0000000600007c24 */ /* 0x001fca000f8e0203 */
[----:B------:R-:W-:-:S13]  /*0050*/  ISETP.GT.AND P0, PT, R0, 0xf, PT ;  /* 0x0000000f0000780c */ /* 0x000fda0003f04270 */
[----:B------:R-:W-:Y:S05]  /*0060*/  @P0 EXIT ;  /* 0x000000000000094d */ /* 0x000fea0003800000 */
[----:B------:R-:W0:Y:S01]  /*0070*/  LDC R36, c[0x0][0x360] ;  /* 0x0000d800ff247b82 */ /* 0x000e220000000800 */
[----:B------:R-:W1:Y:S07]  /*0080*/  LDCU.64 UR4, c[0x0][0x358] ;  /* 0x00006b00ff0477ac */ /* 0x000e6e0008000a00 */
[----:B------:R-:W2:Y:S01]  /*0090*/  LDC.64 R12, c[0x0][0x380] ;  /* 0x0000e000ff0c7b82 */ /* 0x000ea20000000a00 */
[----:B0-----:R-:W-:-:S05]  /*00a0*/  IMAD R36, R36, UR6, R3 ;  /* 0x0000000624247c24 */ /* 0x001fca000f8e0203 */
[----:B------:R-:W-:-:S05]  /*00b0*/  SHF.L.U32 R36, R36, 0x5, RZ ;  /* 0x0000000524247819 */ /* 0x000fca00000006ff */
[----:B--2---:R-:W-:-:S05]  /*00c0*/  IMAD.WIDE R12, R36, 0x4, R12 ;  /* 0x00000004240c7825 */ /* 0x004fca00078e020c */
[----:B-1----:R-:W2:Y:S04]  /*00d0*/  LDG.E R45, desc[UR4][R12.64] ;  /* 0x000000040c2d7981 */ /* 0x002ea8000c1e1900 */
[----:B------:R-:W3:Y:S04]  /*00e0*/  LDG.E R32, desc[UR4][R12.64+0x4] ;  /* 0x000004040c207981 */ /* 0x000ee8000c1e1900 */
[----:B------:R-:W4:Y:S04]  /*00f0*/  LDG.E R31, desc[UR4][R12.64+0x8] ;  /* 0x000008040c1f7981 */ /* 0x000f28000c1e1900 */
[----:B------:R-:W5:Y:S04]  /*0100*/  LDG.E R30, desc[UR4][R12.64+0xc] ;  /* 0x00000c040c1e7981 */ /* 0x000f68000c1e1900 */
        /* <DEDUP_REMOVED lines=27> */
[----:B------:R0:W5:Y:S01]  /*02c0*/  LDG.E R4, desc[UR4][R12.64+0x7c] ;  /* 0x00007c040c047981 */ /* 0x000162000c1e1900 */
[----:B------:R-:W-:Y:S01]  /*02d0*/  BSSY.RECONVERGENT B0, `(.L_x_0) ;  /* 0x000006d000007945 */ /* 0x000fe20003800200 */
[----:B--2---:R-:W-:-:S04]  /*02e0*/  FADD R0, RZ, R45 ;  /* 0x0000002dff007221 */ /* 0x004fc80000000000 */
[----:B---3--:R-:W-:-:S04]  /*02f0*/  FADD R0, R0, R32 ;  /* 0x0000002000007221 */ /* 0x008fc80000000000 */
[----:B----4-:R-:W-:-:S04]  /*0300*/  FADD R0, R0, R31 ;  /* 0x0000001f00007221 */ /* 0x010fc80000000000 */
[----:B-----5:R-:W-:-:S04]  /*0310*/  FADD R0, R0, R30 ;  /* 0x0000001e00007221 */ /* 0x020fc80000000000 */
[----:B------:R-:W-:-:S04]  /*0320*/  FADD R0, R0, R29 ;  /* 0x0000001d00007221 */ /* 0x000fc80000000000 */
[----:B------:R-:W-:-:S04]  /*0330*/  FADD R0, R0, R28 ;  /* 0x0000001c00007221 */ /* 0x000fc80000000000 */
[----:B------:R-:W-:-:S04]  /*0340*/  FADD R0, R0, R27 ;  /* 0x0000001b00007221 */ /* 0x000fc80000000000 */
[----:B------:R-:W-:-:S04]  /*0350*/  FADD R0, R0, R26 ;  /* 0x0000001a00007221 */ /* 0x000fc80000000000 */
[----:B------:R-:W-:-:S04]  /*0360*/  FADD R0, R0, R25 ;  /* 0x0000001900007221 */ /* 0x000fc80000000000 */
[----:B------:R-:W-:-:S04]  /*0370*/  FADD R0, R0, R24 ;  /* 0x0000001800007221 */ /* 0x000fc80000000000 */
[----:B0-----:R-:W-:-:S04]  /*0380*/  FADD R13, R0, R23 ;  /* 0x00000017000d7221 */ /* 0x001fc80000000000 */
[----:B------:R-:W-:-:S04]  /*0390*/  FADD R0, R13, R22 ;  /* 0x000000160d007221 */ /* 0x000fc80000000000 */
        /* <DEDUP_REMOVED lines=20> */
[C---:B------:R-:W-:Y:S01]  /*04e0*/  FFMA R45, R0.reuse, -0.03125, R45 ;  /* 0xbd000000002d7823 */ /* 0x040fe2000000002d */
[C---:B------:R-:W-:Y:S01]  /*04f0*/  FFMA R32, R0.reuse, -0.03125, R32 ;  /* 0xbd00000000207823 */ /* 0x040fe20000000020 */
[C---:B------:R-:W-:Y:S01]  /*0500*/  FFMA R31, R0.reuse, -0.03125, R31 ;  /* 0xbd000000001f7823 */ /* 0x040fe2000000001f */
[C---:B------:R-:W-:Y:S01]  /*0510*/  FFMA R30, R0.reuse, -0.03125, R30 ;  /* 0xbd000000001e7823 */ /* 0x040fe2000000001e */
[----:B------:R-:W-:Y:S01]  /*0520*/  FFMA R13, R45, R45, RZ ;  /* 0x0000002d2d0d7223 */ /* 0x000fe200000000ff */
[C---:B------:R-:W-:Y:S01]  /*0530*/  FFMA R29, R0.reuse, -0.03125, R29 ;  /* 0xbd000000001d7823 */ /* 0x040fe2000000001d */
[C---:B------:R-:W-:Y:S01]  /*0540*/  FFMA R28, R0.reuse, -0.03125, R28 ;  /* 0xbd000000001c7823 */ /* 0x040fe2000000001c */
[----:B------:R-:W-:Y:S01]  /*0550*/  FFMA R27, R0, -0.03125, R27 ;  /* 0xbd000000001b7823 */ /* 0x000fe2000000001b */
[----:B------:R-:W-:Y:S01]  /*0560*/  FFMA R2, R32, R32, R13 ;  /* 0x0000002020027223 */ /* 0x000fe2000000000d */
[C---:B------:R-:W-:Y:S01]  /*0570*/  FFMA R26, R0.reuse, -0.03125, R26 ;  /* 0xbd000000001a7823 */ /* 0x040fe2000000001a */
[C---:B------:R-:W-:Y:S01]  /*0580*/  FFMA R25, R0.reuse, -0.03125, R25 ;  /* 0xbd00000000197823 */ /* 0x040fe20000000019 */
[C---:B------:R-:W-:Y:S01]  /*0590*/  FFMA R24, R0.reuse, -0.03125, R24 ;  /* 0xbd00000000187823 */ /* 0x040fe20000000018 */
[----:B------:R-:W-:Y:S01]  /*05a0*/  FFMA R13, R31, R31, R2 ;  /* 0x0000001f1f0d7223 */ /* 0x000fe20000000002 */
        /* <DEDUP_REMOVED lines=27> */
[----:B------:R-:W-:-:S04]  /*0760*/  FFMA R2, R24, R24, R13 ;  /* 0x0000001818027223 */ /* 0x000fc8000000000d */
[----:B------:R-:W-:-:S04]  /*0770*/  FFMA R13, R23, R23, R2 ;  /* 0x00000017170d7223 */ /* 0x000fc80000000002 */
[----:B------:R-:W-:-:S04]  /*0780*/  FFMA R2, R22, R22, R13 ;  /* 0x0000001616027223 */ /* 0x000fc8000000000d */
[----:B------:R-:W-:-:S04]  /*0790*/  FFMA R13, R21, R21, R2 ;  /* 0x00000015150d7223 */ /* 0x000fc80000000002 */
[----:B------:R-:W-:-:S04]  /*07a0*/  FFMA R2, R20, R20, R13 ;  /* 0x0000001414027223 */ /* 0x000fc8000000000d */
[----:B------:R-:W-:-:S04]  /*07b0*/  FFMA R13, R19, R19, R2 ;  /* 0x00000013130d7223 */ /* 0x000fc80000000002 */
[----:B------:R-:W-:-:S04]  /*07c0*/  FFMA R2, R18, R18, R13 ;  /* 0x0000001212027223 */ /* 0x000fc8000000000d */
[----:B------:R-:W-:-:S04]  /*07d0*/  FFMA R13, R17, R17, R2 ;  /* 0x00000011110d7223 */ /* 0x000fc80000000002 */
[----:B------:R-:W-:Y:S01]  /*07e0*/  FFMA R2, R16, R16, R13 ;  /* 0x0000001010027223 */ /* 0x000fe2000000000d */
[----:B------:R-:W-:-:S03]  /*07f0*/  FFMA R13, R0, -0.03125, R43 ;  /* 0xbd000000000d7823 */ /* 0x000fc6000000002b */
        /* <DEDUP_REMOVED lines=14> */
[----:B------:R-:W-:-:S04]  /*08e0*/  FMUL R0, R3, 0.03125 ;  /* 0x3d00000003007820 */ /* 0x000fc80000400000 */
[----:B------:R0:W1:Y:S01]  /*08f0*/  MUFU.RSQ R3, R0 ;  /* 0x0000000000037308 */ /* 0x0000620000001400 */
[----:B------:R-:W-:-:S04]  /*0900*/  IADD3 R2, PT, PT, R0, -0xd000000, RZ ;  /* 0xf300000000027810 */ /* 0x000fc80007ffe0ff */
[----:B------:R-:W-:-:S13]  /*0910*/  ISETP.GT.U32.AND P0, PT, R2, 0x727fffff, PT ;  /* 0x727fffff0200780c */ /* 0x000fda0003f04070 */
[----:B01----:R-:W-:Y:S05]  /*0920*/  @!P0 BRA `(.L_x_1) ;  /* 0x00000000000c8947 */ /* 0x003fea0003800000 */
[----:B------:R-:W-:-:S07]  /*0930*/  MOV R39, 0x950 ;  /* 0x0000095000277802 */ /* 0x000fce0000000f00 */
[----:B------:R-:W-:Y:S05]  /*0940*/  CALL.REL.NOINC `($__internal_0_$__cuda_sm20_sqrt_rn_f32_slowpath) ;  /* 0x0000002400a87944 */ /* 0x000fea0003c00000 */
[----:B------:R-:W-:Y:S05]  /*0950*/  BRA `(.L_x_2) ;  /* 0x0000000000107947 */ /* 0x000fea0003800000 */
.L_x_1:
[----:B------:R-:W-:Y:S01]  /*0960*/  FMUL.FTZ R35, R0, R3 ;  /* 0x0000000300237220 */ /* 0x000fe20000410000 */
[----:B------:R-:W-:-:S03]  /*0970*/  FMUL.FTZ R3, R3, 0.5 ;  /* 0x3f00000003037820 */ /* 0x000fc60000410000 */
[----:B------:R-:W-:-:S04]  /*0980*/  FFMA R0, -R35, R35, R0 ;  /* 0x0000002323007223 */ /* 0x000fc80000000100 */
[----:B------:R-:W-:-:S07]  /*0990*/  FFMA R35, R0, R3, R35 ;  /* 0x0000000300237223 */ /* 0x000fce0000000023 */
.L_x_2:
[----:B------:R-:W-:Y:S05]  /*09a0*/  BSYNC.RECONVERGENT B0 ;  /* 0x0000000000007941 */ /* 0x000fea0003800200 */
.L_x_0:
[----:B------:R-:W0:Y:S02]  /*09b0*/  LDC.64 R2, c[0x0][0x388] ;  /* 0x0000e200ff027b82 */ /* 0x000e240000000a00 */
[----:B0-----:R-:W2:Y:S04]  /*09c0*/  LDG.E R0, desc[UR4][R2.64] ;  /* 0x0000000402007981 */ /* 0x001ea8000c1e1900 */
[----:B------:R-:W3:Y:S04]  /*09d0*/  LDG.E R43, desc[UR4][R2.64+0x4] ;  /* 0x00000404022b7981 */ /* 0x000ee8000c1e1900 */
[----:B------:R-:W4:Y:S04]  /*09e0*/  LDG.E R34, desc[UR4][R2.64+0x10] ;  /* 0x0000100402227981 */ /* 0x000f28000c1e1900 */
[----:B------:R-:W5:Y:S04]  /*09f0*/  LDG.E R38, desc[UR4][R2.64+0x8] ;  /* 0x0000080402267981 */ /* 0x000f68000c1e1900 */
[----:B------:R-:W5:Y:S04]  /*0a00*/  LDG.E R41, desc[UR4][R2.64+0xc] ;  /* 0x00000c0402297981 */ /* 0x000f68000c1e1900 */
[----:B------:R-:W5:Y:S04]  /*0a10*/  LDG.E R39, desc[UR4][R2.64+0x14] ;  /* 0x0000140402277981 */ /* 0x000f68000c1e1900 */
[----:B------:R-:W5:Y:S01]  /*0a20*/  LDG.E R40, desc[UR4][R2.64+0x70] ;  /* 0x0000700402287981 */ /* 0x000f62000c1e1900 */
[----:B--2---:R-:W-:-:S03]  /*0a30*/  FMUL R45, R45, R0 ;  /* 0x000000002d2d7220 */ /* 0x004fc60000400000 */
[----:B------:R-:W2:Y:S01]  /*0a40*/  LDG.E R0, desc[UR4][R2.64+0x18] ;  /* 0x0000180402007981 */ /* 0x000ea2000c1e1900 */
[----:B---3--:R-:W-:-:S03]  /*0a50*/  FMUL R32, R32, R43 ;  /* 0x0000002b20207220 */ /* 0x008fc60000400000 */
[----:B------:R-:W3:Y:S01]  /*0a60*/  LDG.E R43, desc[UR4][R2.64+0x1c] ;  /* 0x00001c04022b7981 */ /* 0x000ee2000c1e1900 */
[----:B----4-:R-:W-:-:S03]  /*0a70*/  FMUL R29, R29, R34 ;  /* 0x000000221d1d7220 */ /* 0x010fc60000400000 */
[----:B------:R-:W4:Y:S01]  /*0a80*/  LDG.E R34, desc[UR4][R2.64+0x20] ;  /* 0x0000200402227981 */ /* 0x000f22000c1e1900 */
[----:B-----5:R-:W-:-:S03]  /*0a90*/  FMUL R31, R31, R38 ;  /* 0x000000261f1f7220 */ /* 0x020fc60000400000 */
[----:B------:R-:W5:Y:S01]  /*0aa0*/  LDG.E R38, desc[UR4][R2.64+0x28] ;  /* 0x0000280402267981 */ /* 0x000f62000c1e1900 */
[----:B------:R-:W-:-:S03]  /*0ab0*/  FMUL R30, R30, R41 ;  /* 0x000000291e1e7220 */ /* 0x000fc60000400000 */
[----:B------:R-:W5:Y:S01]  /*0ac0*/  LDG.E R41, desc[UR4][R2.64+0x24] ;  /* 0x0000240402297981 */ /* 0x000f62000c1e1900 */
[----:B------:R-:W-:-:S03]  /*0ad0*/  FMUL R28, R28, R39 ;  /* 0x000000271c1c7220 */ /* 0x000fc60000400000 */
        /* <DEDUP_REMOVED lines=37> */
[----:B------:R-:W-:-:S04]  /*0d30*/  FADD R35, R35, 9.9999997473787516356e-06 ;  /* 0x3727c5ac23237421 */ /* 0x000fc80000000000 */
[----:B------:R-:W0:Y:S01]  /*0d40*/  MUFU.RCP R42, R35 ;  /* 0x00000023002a7308 */ /* 0x000e220000001000 */
[----:B--2---:R-:W-:Y:S02]  /*0d50*/  FMUL R9, R9, R0 ;  /* 0x0000000009097220 */ /* 0x004fe40000400000 */
[----:B------:R1:W2:Y:S05]  /*0d60*/  LDG.E R0, desc[UR4][R2.64+0x78] ;  /* 0x0000780402007981 */ /* 0x0002aa000c1e1900 */
[----:B------:R-:W2:Y:S01]  /*0d70*/  FCHK P0, R45, R35 ;  /* 0x000000232d007302 */ /* 0x000ea20000000000 */
[----:B---3--:R-:W-:Y:S01]  /*0d80*/  FMUL R8, R8, R43 ;  /* 0x0000002b08087220 */ /* 0x008fe20000400000 */
[----:B0-----:R-:W-:-:S04]  /*0d90*/  FFMA R43, -R35, R42, 1 ;  /* 0x3f800000232b7423 */ /* 0x001fc8000000012a */
[----:B------:R-:W-:Y:S01]  /*0da0*/  FFMA R42, R42, R43, R42 ;  /* 0x0000002b2a2a7223 */ /* 0x000fe2000000002a */
[----:B----4-:R-:W-:-:S03]  /*0db0*/  FMUL R7, R7, R34 ;  /* 0x0000002207077220 */ /* 0x010fc60000400000 */
[----:B------:R-:W-:Y:S01]  /*0dc0*/  FFMA R43, R45, R42, RZ ;  /* 0x0000002a2d2b7223 */ /* 0x000fe200000000ff */
[----:B------:R-:W-:Y:S03]  /*0dd0*/  BSSY.RECONVERGENT B2, `(.L_x_3) ;  /* 0x000000c000027945 */ /* 0x000fe60003800200 */
[----:B------:R-:W-:Y:S01]  /*0de0*/  FFMA R34, -R35, R43, R45 ;  /* 0x0000002b23227223 */ /* 0x000fe2000000012d */
[----:B-----5:R-:W-:Y:S01]  /*0df0*/  FMUL R6, R6, R41 ;  /* 0x0000002906067220 */ /* 0x020fe20000400000 */
[----:B------:R-:W-:Y:S01]  /*0e00*/  FMUL R5, R5, R40 ;  /* 0x0000002805057220 */ /* 0x000fe20000400000 */
[----:B-1----:R-:W-:Y:S01]  /*0e10*/  FMUL R3, R37, R38 ;  /* 0x0000002625037220 */ /* 0x002fe20000400000 */
[----:B------:R-:W-:Y:S01]  /*0e20*/  FFMA R34, R42, R34, R43 ;  /* 0x000000222a227223 */ /* 0x000fe2000000002b */
[----:B--2---:R-:W-:Y:S01]  /*0e30*/  FMUL R2, R33, R0 ;  /* 0x0000000021027220 */ /* 0x004fe20000400000 */
[----:B------:R-:W-:Y:S01]  /*0e40*/  FMUL R0, R4, R39 ;  /* 0x0000002704007220 */ /* 0x000fe20000400000 */
[----:B------:R-:W-:Y:S06]  /*0e50*/  @!P0 BRA `(.L_x_4) ;  /* 0x00000000000c8947 */ /* 0x000fec0003800000 */
[----:B------:R-:W-:-:S07]  /*0e60*/  MOV R38, 0xe80 ;  /* 0x00000e8000267802 */ /* 0x000fce0000000f00 */
[----:B------:R-:W-:Y:S05]  /*0e70*/  CALL.REL.NOINC `($__internal_1_$__cuda_sm3x_div_rn_noftz_f32_slowpath) ;  /* 0x0000002000b87944 */ /* 0x000fea0003c00000 */
[----:B------:R-:W-:-:S07]  /*0e80*/  MOV R34, R4 ;  /* 0x0000000400227202 */ /* 0x000fce0000000f00 */
.L_x_4:
[----:B------:R-:W-:Y:S05]  /*0e90*/  BSYNC.RECONVERGENT B2 ;  /* 0x0000000000027941 */ /* 0x000fea0003800200 */
.L_x_3:
[----:B------:R-:W0:Y:S01]  /*0ea0*/  MUFU.RCP R4, R35 ;  /* 0x0000002300047308 */ /* 0x000e220000001000 */
[----:B------:R-:W-:Y:S07]  /*0eb0*/  BSSY.RECONVERGENT B2, `(.L_x_5) ;  /* 0x000000c000027945 */ /* 0x000fee0003800200 */
[----:B------:R-:W1:Y:S01]  /*0ec0*/  FCHK P0, R32, R35 ;  /* 0x0000002320007302 */ /* 0x000e620000000000 */
[----:B0-----:R-:W-:-:S04]  /*0ed0*/  FFMA R33, -R35, R4, 1 ;  /* 0x3f80000023217423 */ /* 0x001fc80000000104 */
[----:B------:R-:W-:-:S04]  /*0ee0*/  FFMA R38, R4, R33, R4 ;  /* 0x0000002104267223 */ /* 0x000fc80000000004 */
[----:B------:R-:W-:-:S04]  /*0ef0*/  FFMA R33, R32, R38, RZ ;  /* 0x0000002620217223 */ /* 0x000fc800000000ff */
[----:B------:R-:W-:-:S04]  /*0f00*/  FFMA R4, -R35, R33, R32 ;  /* 0x0000002123047223 */ /* 0x000fc80000000120 */
[----:B------:R-:W-:Y:S01]  /*0f10*/  FFMA R33, R38, R4, R33 ;  /* 0x0000000426217223 */ /* 0x000fe20000000021 */
[----:B-1----:R-:W-:Y:S06]  /*0f20*/  @!P0 BRA `(.L_x_6) ;  /* 0x0000000000108947 */ /* 0x002fec0003800000 */
[----:B------:R-:W-:Y:S02]  /*0f30*/  MOV R45, R32 ;  /* 0x00000020002d7202 */ /* 0x000fe40000000f00 */
[----:B------:R-:W-:-:S07]  /*0f40*/  MOV R38, 0xf60 ;  /* 0x00000f6000267802 */ /* 0x000fce0000000f00 */
[----:B------:R-:W-:Y:S05]  /*0f50*/  CALL.REL.NOINC `($__internal_1_$__cuda_sm3x_div_rn_noftz_f32_slowpath) ;  /* 0x0000002000807944 */ /* 0x000fea0003c00000 */
[----:B------:R-:W-:-:S07]  /*0f60*/  MOV R33, R4 ;  /* 0x0000000400217202 */ /* 0x000fce0000000f00 */
.L_x_6:
[----:B------:R-:W-:Y:S05]  /*0f70*/  BSYNC.RECONVERGENT B2 ;  /* 0x0000000000027941 */ /* 0x000fea0003800200 */
.L_x_5:
        /* <DEDUP_REMOVED lines=13> */
.L_x_8:
[----:B------:R-:W-:Y:S05]  /*1050*/  BSYNC.RECONVERGENT B2 ;  /* 0x0000000000027941 */ /* 0x000fea0003800200 */
.L_x_7:
        /* <DEDUP_REMOVED lines=13> */
.L_x_10:
[----:B------:R-:W-:Y:S05]  /*1130*/  BSYNC.RECONVERGENT B2 ;  /* 0x0000000000027941 */ /* 0x000fea0003800200 */
.L_x_9:
        /* <DEDUP_REMOVED lines=13> */
.L_x_12:
[----:B------:R-:W-:Y:S05]  /*1210*/  BSYNC.RECONVERGENT B2 ;  /* 0x0000000000027941 */ /* 0x000fea0003800200 */
.L_x_11:
        /* <DEDUP_REMOVED lines=13> */
.L_x_14:
[----:B------:R-:W-:Y:S05]  /*12f0*/  BSYNC.RECONVERGENT B2 ;  /* 0x0000000000027941 */ /* 0x000fea0003800200 */
.L_x_13:
        /* <DEDUP_REMOVED lines=13> */
.L_x_16:
[----:B------:R-:W-:Y:S05]  /*13d0*/  BSYNC.RECONVERGENT B2 ;  /* 0x0000000000027941 */ /* 0x000fea0003800200 */
.L_x_15:
        /* <DEDUP_REMOVED lines=13> */
.L_x_18:
[----:B------:R-:W-:Y:S05]  /*14b0*/  BSYNC.RECONVERGENT B2 ;  /* 0x0000000000027941 */ /* 0x000fea0003800200 */
.L_x_17:
        /* <DEDUP_REMOVED lines=13> */
.L_x_20:
[----:B------:R-:W-:Y:S05]  /*1590*/  BSYNC.RECONVERGENT B2 ;  /* 0x0000000000027941 */ /* 0x000fea0003800200 */
.L_x_19:
        /* <DEDUP_REMOVED lines=13> */
.L_x_22:
[----:B------:R-:W-:Y:S05]  /*1670*/  BSYNC.RECONVERGENT B2 ;  /* 0x0000000000027941 */ /* 0x000fea0003800200 */
.L_x_21:
        /* <DEDUP_REMOVED lines=13> */
.L_x_24:
[----:B------:R-:W-:Y:S05]  /*1750*/  BSYNC.RECONVERGENT B2 ;  /* 0x0000000000027941 */ /* 0x000fea0003800200 */
.L_x_23:
        /* <DEDUP_REMOVED lines=13> */
.L_x_26:
[----:B------:R-:W-:Y:S05]  /*1830*/  BSYNC.RECONVERGENT B2 ;  /* 0x0000000000027941 */ /* 0x000fea0003800200 */
.L_x_25:
        /* <DEDUP_REMOVED lines=13> */
.L_x_28:
[----:B------:R-:W-:Y:S05]  /*1910*/  BSYNC.RECONVERGENT B2 ;  /* 0x0000000000027941 */ /* 0x000fea0003800200 */
.L_x_27:
        /* <DEDUP_REMOVED lines=13> */
.L_x_30:
[----:B------:R-:W-:Y:S05]  /*19f0*/  BSYNC.RECONVERGENT B2 ;  /* 0x0000000000027941 */ /* 0x000fea0003800200 */
.L_x_29:
        /* <DEDUP_REMOVED lines=13> */
.L_x_32:
[----:B------:R-:W-:Y:S05]  /*1ad0*/  BSYNC.RECONVERGENT B2 ;  /* 0x0000000000027941 */ /* 0x000fea0003800200 */
.L_x_31:
        /* <DEDUP_REMOVED lines=13> */
.L_x_34:
[----:B------:R-:W-:Y:S05]  /*1bb0*/  BSYNC.RECONVERGENT B2 ;  /* 0x0000000000027941 */ /* 0x000fea0003800200 */
.L_x_33:
        /* <DEDUP_REMOVED lines=13> */
.L_x_36:
[----:B------:R-:W-:Y:S05]  /*1c90*/  BSYNC.RECONVERGENT B2 ;  /* 0x0000000000027941 */ /* 0x000fea0003800200 */
.L_x_35:
        /* <DEDUP_REMOVED lines=13> */
.L_x_38:
[----:B------:R-:W-:Y:S05]  /*1d70*/  BSYNC.RECONVERGENT B2 ;  /* 0x0000000000027941 */ /* 0x000fea0003800200 */
.L_x_37:
        /* <DEDUP_REMOVED lines=13> */
.L_x_40:
[----:B------:R-:W-:Y:S05]  /*1e50*/  BSYNC.RECONVERGENT B2 ;  /* 0x0000000000027941 */ /* 0x000fea0003800200 */
.L_x_39:
        /* <DEDUP_REMOVED lines=13> */
.L_x_42:
[----:B------:R-:W-:Y:S05]  /*1f30*/  BSYNC.RECONVERGENT B2 ;  /* 0x0000000000027941 */ /* 0x000fea0003800200 */
.L_x_41:
        /* <DEDUP_REMOVED lines=13> */
.L_x_44:
[----:B------:R-:W-:Y:S05]  /*2010*/  BSYNC.RECONVERGENT B2 ;  /* 0x0000000000027941 */ /* 0x000fea0003800200 */
.L_x_43:
        /* <DEDUP_REMOVED lines=13> */
.L_x_46:
[----:B------:R-:W-:Y:S05]  /*20f0*/  BSYNC.RECONVERGENT B2 ;  /* 0x0000000000027941 */ /* 0x000fea0003800200 */
.L_x_45:
        /* <DEDUP_REMOVED lines=13> */
.L_x_48:
[----:B------:R-:W-:Y:S05]  /*21d0*/  BSYNC.RECONVERGENT B2 ;  /* 0x0000000000027941 */ /* 0x000fea0003800200 */
.L_x_47:
        /* <DEDUP_REMOVED lines=13> */
.L_x_50:
[----:B------:R-:W-:Y:S05]  /*22b0*/  BSYNC.RECONVERGENT B2 ;  /* 0x0000000000027941 */ /* 0x000fea0003800200 */
.L_x_49:
        /* <DEDUP_REMOVED lines=13> */
.L_x_52:
[----:B------:R-:W-:Y:S05]  /*2390*/  BSYNC.RECONVERGENT B2 ;  /* 0x0000000000027941 */ /* 0x000fea0003800200 */
.L_x_51:
        /* <DEDUP_REMOVED lines=13> */
.L_x_54:
[----:B------:R-:W-:Y:S05]  /*2470*/  BSYNC.RECONVERGENT B2 ;  /* 0x0000000000027941 */ /* 0x000fea0003800200 */
.L_x_53:
        /* <DEDUP_REMOVED lines=13> */
.L_x_56:
[----:B------:R-:W-:Y:S05]  /*2550*/  BSYNC.RECONVERGENT B2 ;  /* 0x0000000000027941 */ /* 0x000fea0003800200 */
.L_x_55:
        /* <DEDUP_REMOVED lines=13> */
.L_x_58:
[----:B------:R-:W-:Y:S05]  /*2630*/  BSYNC.RECONVERGENT B2 ;  /* 0x0000000000027941 */ /* 0x000fea0003800200 */
.L_x_57:
        /* <DEDUP_REMOVED lines=13> */
.L_x_60:
[----:B------:R-:W-:Y:S05]  /*2710*/  BSYNC.RECONVERGENT B2 ;  /* 0x0000000000027941 */ /* 0x000fea0003800200 */
.L_x_59:
        /* <DEDUP_REMOVED lines=13> */
.L_x_62:
[----:B------:R-:W-:Y:S05]  /*27f0*/  BSYNC.RECONVERGENT B2 ;  /* 0x0000000000027941 */ /* 0x000fea0003800200 */
.L_x_61:
        /* <DEDUP_REMOVED lines=13> */
.L_x_64:
[----:B------:R-:W-:Y:S05]  /*28d0*/  BSYNC.RECONVERGENT B2 ;  /* 0x0000000000027941 */ /* 0x000fea0003800200 */
.L_x_63:
        /* <DEDUP_REMOVED lines=12> */
.L_x_66:
[----:B------:R-:W-:Y:S05]  /*29a0*/  BSYNC.RECONVERGENT B2 ;  /* 0x0000000000027941 */ /* 0x000fea0003800200 */
.L_x_65:
[----:B------:R-:W0:Y:S08]  /*29b0*/  LDC.64 R40, c[0x0][0x390] ;  /* 0x0000e400ff287b82 */ /* 0x000e300000000a00 */
[----:B------:R-:W1:Y:S01]  /*29c0*/  LDC.64 R38, c[0x0][0x398] ;  /* 0x0000e600ff267b82 */ /* 0x000e620000000a00 */
[----:B0-----:R-:W2:Y:S01]  /*29d0*/  LDG.E R35, desc[UR4][R40.64] ;  /* 0x0000000428237981 */ /* 0x001ea2000c1e1900 */
[----:B-1----:R-:W-:-:S04]  /*29e0*/  IMAD.WIDE R38, R36, 0x4, R38 ;  /* 0x0000000424267825 */ /* 0x002fc800078e0226 */
[----:B--2---:R-:W-:-:S05]  /*29f0*/  FADD R35, R35, R34 ;  /* 0x0000002223237221 */ /* 0x004fca0000000000 */
[----:B------:R-:W-:Y:S04]  /*2a00*/  STG.E desc[UR4][R38.64], R35 ;  /* 0x0000002326007986 */ /* 0x000fe8000c101904 */
[----:B------:R-:W2:Y:S02]  /*2a10*/  LDG.E R0, desc[UR4][R40.64+0x4] ;  /* 0x0000040428007981 */ /* 0x000ea4000c1e1900 */
[----:B--2---:R-:W-:-:S05]  /*2a20*/  FADD R33, R0, R33 ;  /* 0x0000002100217221 */ /* 0x004fca0000000000 */
[----:B------:R0:W-:Y:S04]  /*2a30*/  STG.E desc[UR4][R38.64+0x4], R33 ;  /* 0x0000042126007986 */ /* 0x0001e8000c101904 */
[----:B------:R-:W2:Y:S02]  /*2a40*/  LDG.E R37, desc[UR4][R40.64+0x8] ;  /* 0x0000080428257981 */ /* 0x000ea4000c1e1900 */
        /* <DEDUP_REMOVED lines=11> */
[----:B0-----:R-:W3:Y:S02]  /*2b00*/  LDG.E R33, desc[UR4][R40.64+0x18] ;  /* 0x0000180428217981 */ /* 0x001ee4000c1e1900 */
[----:B---3--:R-:W-:-:S05]  /*2b10*/  FADD R33, R33, R28 ;  /* 0x0000001c21217221 */ /* 0x008fca0000000000 */
[----:B------:R-:W-:Y:S04]  /*2b20*/  STG.E desc[UR4][R38.64+0x18], R33 ;  /* 0x0000182126007986 */ /* 0x000fe8000c101904 */
[----:B------:R-:W3:Y:S02]  /*2b30*/  LDG.E R0, desc[UR4][R40.64+0x1c] ;  /* 0x00001c0428007981 */ /* 0x000ee4000c1e1900 */
[----:B---3--:R-:W-:-:S05]  /*2b40*/  FADD R27, R0, R27 ;  /* 0x0000001b001b7221 */ /* 0x008fca0000000000 */
[----:B------:R0:W-:Y:S04]  /*2b50*/  STG.E desc[UR4][R38.64+0x1c], R27 ;  /* 0x00001c1b26007986 */ /* 0x0001e8000c101904 */
[----:B-1----:R-:W3:Y:S02]  /*2b60*/  LDG.E R31, desc[UR4][R40.64+0x20] ;  /* 0x00002004281f7981 */ /* 0x002ee4000c1e1900 */
[----:B---3--:R-:W-:-:S05]  /*2b70*/  FADD R31, R31, R26 ;  /* 0x0000001a1f1f7221 */ /* 0x008fca0000000000 */
[----:B------:R-:W-:Y:S04]  /*2b80*/  STG.E desc[UR4][R38.64+0x20], R31 ;  /* 0x0000201f26007986 */ /* 0x000fe8000c101904 */
[----:B------:R-:W3:Y:S02]  /*2b90*/  LDG.E R0, desc[UR4][R40.64+0x24] ;  /* 0x0000240428007981 */ /* 0x000ee4000c1e1900 */
[----:B---3--:R-:W-:-:S05]  /*2ba0*/  FADD R25, R0, R25 ;  /* 0x0000001900197221 */ /* 0x008fca0000000000 */
[----:B------:R1:W-:Y:S04]  /*2bb0*/  STG.E desc[UR4][R38.64+0x24], R25 ;  /* 0x0000241926007986 */ /* 0x0003e8000c101904 */
[----:B--2---:R-:W2:Y:S02]  /*2bc0*/  LDG.E R29, desc[UR4][R40.64+0x28] ;  /* 0x00002804281d7981 */ /* 0x004ea4000c1e1900 */
        /* <DEDUP_REMOVED lines=52> */
[----:B------:R-:W-:Y:S04]  /*2f10*/  STG.E desc[UR4][R38.64+0x6c], R7 ;  /* 0x00006c0726007986 */ /* 0x000fe8000c101904 */
[----:B--2---:R-:W2:Y:S02]  /*2f20*/  LDG.E R11, desc[UR4][R40.64+0x70] ;  /* 0x00007004280b7981 */ /* 0x004ea4000c1e1900 */
[----:B--2---:R-:W-:-:S05]  /*2f30*/  FADD R11, R11, R6 ;  /* 0x000000060b0b7221 */ /* 0x004fca0000000000 */
[----:B------:R-:W-:Y:S04]  /*2f40*/  STG.E desc[UR4][R38.64+0x70], R11 ;  /* 0x0000700b26007986 */ /* 0x000fe8000c101904 */
[----:B------:R-:W2:Y:S02]  /*2f50*/  LDG.E R0, desc[UR4][R40.64+0x74] ;  /* 0x0000740428007981 */ /* 0x000ea4000c1e1900 */
[----:B--2---:R-:W-:-:S05]  /*2f60*/  FADD R5, R0, R5 ;  /* 0x0000000500057221 */ /* 0x004fca0000000000 */
[----:B------:R-:W-:Y:S04]  /*2f70*/  STG.E desc[UR4][R38.64+0x74], R5 ;  /* 0x0000740526007986 */ /* 0x000fe8000c101904 */
[----:B------:R-:W2:Y:S02]  /*2f80*/  LDG.E R0, desc[UR4][R40.64+0x78] ;  /* 0x0000780428007981 */ /* 0x000ea4000c1e1900 */
[----:B--2---:R-:W-:-:S05]  /*2f90*/  FADD R3, R0, R3 ;  /* 0x0000000300037221 */ /* 0x004fca0000000000 */
[----:B------:R-:W-:Y:S04]  /*2fa0*/  STG.E desc[UR4][R38.64+0x78], R3 ;  /* 0x0000780326007986 */ /* 0x000fe8000c101904 */
[----:B0-----:R-:W2:Y:S02]  /*2fb0*/  LDG.E R9, desc[UR4][R40.64+0x7c] ;  /* 0x00007c0428097981 */ /* 0x001ea4000c1e1900 */
[----:B--2---:R-:W-:-:S05]  /*2fc0*/  FADD R9, R9, R4 ;  /* 0x0000000409097221 */ /* 0x004fca0000000000 */
[----:B------:R-:W-:Y:S01]  /*2fd0*/  STG.E desc[UR4][R38.64+0x7c], R9 ;  /* 0x00007c0926007986 */ /* 0x000fe2000c101904 */
[----:B------:R-:W-:Y:S05]  /*2fe0*/  EXIT ;  /* 0x000000000000794d */ /* 0x000fea0003800000 */
        .weak           $__internal_0_$__cuda_sm20_sqrt_rn_f32_slowpath
        .type           $__internal_0_$__cuda_sm20_sqrt_rn_f32_slowpath,@function
        .size           $__internal_0_$__cuda_sm20_sqrt_rn_f32_slowpath,($__internal_1_$__cuda_sm3x_div_rn_noftz_f32_slowpath - $__internal_0_$__cuda_sm20_sqrt_rn_f32_slowpath)
$__internal_0_$__cuda_sm20_sqrt_rn_f32_slowpath:
[----:B------:R-:W-:-:S13]  /*2ff0*/  LOP3.LUT P0, RZ, R0, 0x7fffffff, RZ, 0xc0, !PT ;  /* 0x7fffffff00ff7812 */ /* 0x000fda000780c0ff */
[----:B------:R-:W-:Y:S01]  /*3000*/  @!P0 MOV R2, R0 ;  /* 0x0000000000028202 */ /* 0x000fe20000000f00 */
[----:B------:R-:W-:Y:S06]  /*3010*/  @!P0 BRA `(.L_x_67) ;  /* 0x0000000000408947 */ /* 0x000fec0003800000 */
[----:B------:R-:W-:-:S13]  /*3020*/  FSETP.GEU.FTZ.AND P0, PT, R0, RZ, PT ;  /* 0x000000ff0000720b */ /* 0x000fda0003f1e000 */
[----:B------:R-:W-:Y:S01]  /*3030*/  @!P0 MOV R2, 0x7fffffff ;  /* 0x7fffffff00028802 */ /* 0x000fe20000000f00 */
[----:B------:R-:W-:Y:S06]  /*3040*/  @!P0 BRA `(.L_x_67) ;  /* 0x0000000000348947 */ /* 0x000fec0003800000 */
[----:B------:R-:W-:-:S13]  /*3050*/  FSETP.GTU.FTZ.AND P0, PT, |R0|, +INF , PT ;  /* 0x7f8000000000780b */ /* 0x000fda0003f1c200 */
[----:B------:R-:W-:Y:S01]  /*3060*/  @P0 FADD.FTZ R2, R0, 1 ;  /* 0x3f80000000020421 */ /* 0x000fe20000010000 */
[----:B------:R-:W-:Y:S06]  /*3070*/  @P0 BRA `(.L_x_67) ;  /* 0x0000000000280947 */ /* 0x000fec0003800000 */
[----:B------:R-:W-:-:S13]  /*3080*/  FSETP.NEU.FTZ.AND P0, PT, |R0|, +INF , PT ;  /* 0x7f8000000000780b */ /* 0x000fda0003f1d200 */
[----:B------:R-:W-:-:S04]  /*3090*/  @P0 FFMA R3, R0, 1.84467440737095516160e+19, RZ ;  /* 0x5f80000000030823 */ /* 0x000fc800000000ff */
[----:B------:R-:W0:Y:S02]  /*30a0*/  @P0 MUFU.RSQ R2, R3 ;  /* 0x0000000300020308 */ /* 0x000e240000001400 */
[----:B0-----:R-:W-:Y:S01]  /*30b0*/  @P0 FMUL.FTZ R34, R3, R2 ;  /* 0x0000000203220220 */ /* 0x001fe20000410000 */
[----:B------:R-:W-:Y:S01]  /*30c0*/  @P0 FMUL.FTZ R38, R2, 0.5 ;  /* 0x3f00000002260820 */ /* 0x000fe20000410000 */
[----:B------:R-:W-:Y:S02]  /*30d0*/  @!P0 MOV R2, R0 ;  /* 0x0000000000028202 */ /* 0x000fe40000000f00 */
[----:B------:R-:W-:-:S04]  /*30e0*/  @P0 FADD.FTZ R35, -R34, -RZ ;  /* 0x800000ff22230221 */ /* 0x000fc80000010100 */
[----:B------:R-:W-:-:S04]  /*30f0*/  @P0 FFMA R35, R34, R35, R3 ;  /* 0x0000002322230223 */ /* 0x000fc80000000003 */
[----:B------:R-:W-:-:S04]  /*3100*/  @P0 FFMA R35, R35, R38, R34 ;  /* 0x0000002623230223 */ /* 0x000fc80000000022 */
[----:B------:R-:W-:-:S07]  /*3110*/  @P0 FMUL.FTZ R2, R35, 2.3283064365386962891e-10 ;  /* 0x2f80000023020820 */ /* 0x000fce0000410000 */
.L_x_67:
[----:B------:R-:W-:Y:S01]  /*3120*/  HFMA2 R3, -RZ, RZ, 0, 0 ;  /* 0x00000000ff037431 */ /* 0x000fe200000001ff */
[----:B------:R-:W-:Y:S02]  /*3130*/  MOV R35, R2 ;  /* 0x0000000200237202 */ /* 0x000fe40000000f00 */
[----:B------:R-:W-:-:S04]  /*3140*/  MOV R2, R39 ;  /* 0x0000002700027202 */ /* 0x000fc80000000f00 */
[----:B------:R-:W-:Y:S05]  /*3150*/  RET.REL.NODEC R2 `(_Z9layernormPfS_S_S_) ;  /* 0xffffffcc02a87950 */ /* 0x000fea0003c3ffff */
        .weak           $__internal_1_$__cuda_sm3x_div_rn_noftz_f32_slowpath
        .type           $__internal_1_$__cuda_sm3x_div_rn_noftz_f32_slowpath,@function
        .size           $__internal_1_$__cuda_sm3x_div_rn_noftz_f32_slowpath,(.L_x_81 - $__internal_1_$__cuda_sm3x_div_rn_noftz_f32_slowpath)
$__internal_1_$__cuda_sm3x_div_rn_noftz_f32_slowpath:
[----:B------:R-:W-:Y:S01]  /*3160*/  SHF.R.U32.HI R37, RZ, 0x17, R35 ;  /* 0x00000017ff257819 */ /* 0x000fe20000011623 */
[----:B------:R-:W-:Y:S01]  /*3170*/  BSSY.RECONVERGENT B0, `(.L_x_68) ;  /* 0x0000063000007945 */ /* 0x000fe20003800200 */
[----:B------:R-:W-:Y:S02]  /*3180*/  SHF.R.U32.HI R40, RZ, 0x17, R45 ;  /* 0x00000017ff287819 */ /* 0x000fe4000001162d */
[----:B------:R-:W-:Y:S02]  /*3190*/  LOP3.LUT R37, R37, 0xff, RZ, 0xc0, !PT ;  /* 0x000000ff25257812 */ /* 0x000fe400078ec0ff */
[----:B------:R-:W-:Y:S02]  /*31a0*/  LOP3.LUT R40, R40, 0xff, RZ, 0xc0, !PT ;  /* 0x000000ff28287812 */ /* 0x000fe400078ec0ff */
[----:B------:R-:W-:Y:S02]  /*31b0*/  IADD3 R4, PT, PT, R37, -0x1, RZ ;  /* 0xffffffff25047810 */ /* 0x000fe40007ffe0ff */
[----:B------:R-:W-:-:S02]  /*31c0*/  IADD3 R41, PT, PT, R40, -0x1, RZ ;  /* 0xffffffff28297810 */ /* 0x000fc40007ffe0ff */
[----:B------:R-:W-:Y:S02]  /*31d0*/  ISETP.GT.U32.AND P0, PT, R4, 0xfd, PT ;  /* 0x000000fd0400780c */ /* 0x000fe40003f04070 */
[----:B------:R-:W-:Y:S02]  /*31e0*/  MOV R42, R35 ;  /* 0x00000023002a7202 */ /* 0x000fe40000000f00 */
[----:B------:R-:W-:-:S13]  /*31f0*/  ISETP.GT.U32.OR P0, PT, R41, 0xfd, P0 ;  /* 0x000000fd2900780c */ /* 0x000fda0000704470 */
[----:B------:R-:W-:Y:S01]  /*3200*/  @!P0 MOV R39, RZ ;  /* 0x000000ff00278202 */ /* 0x000fe20000000f00 */
[----:B------:R-:W-:Y:S06]  /*3210*/  @!P0 BRA `(.L_x_69) ;  /* 0x00000000005c8947 */ /* 0x000fec0003800000 */
[----:B------:R-:W-:Y:S02]  /*3220*/  FSETP.GTU.FTZ.AND P0, PT, |R45|, +INF , PT ;  /* 0x7f8000002d00780b */ /* 0x000fe40003f1c200 */
[----:B------:R-:W-:-:S04]  /*3230*/  FSETP.GTU.FTZ.AND P1, PT, |R35|, +INF , PT ;  /* 0x7f8000002300780b */ /* 0x000fc80003f3c200 */
[----:B------:R-:W-:-:S13]  /*3240*/  PLOP3.LUT P0, PT, P0, P1, PT, 0xf8, 0x8f ;  /* 0x00000000008f781c */ /* 0x000fda0000703f70 */
[----:B------:R-:W-:Y:S05]  /*3250*/  @P0 BRA `(.L_x_70) ;  /* 0x00000004004c0947 */ /* 0x000fea0003800000 */
[----:B------:R-:W-:-:S13]  /*3260*/  LOP3.LUT P0, RZ, R42, 0x7fffffff, R45, 0xc8, !PT ;  /* 0x7fffffff2aff7812 */ /* 0x000fda000780c82d */
[----:B------:R-:W-:Y:S05]  /*3270*/  @!P0 BRA `(.L_x_71) ;  /* 0x00000004003c8947 */ /* 0x000fea0003800000 */
[----:B------:R-:W-:Y:S02]  /*3280*/  FSETP.NEU.FTZ.AND P2, PT, |R45|, +INF , PT ;  /* 0x7f8000002d00780b */ /* 0x000fe40003f5d200 */
[----:B------:R-:W-:Y:S02]  /*3290*/  FSETP.NEU.FTZ.AND P1, PT, |R35|, +INF , PT ;  /* 0x7f8000002300780b */ /* 0x000fe40003f3d200 */
[----:B------:R-:W-:-:S11]  /*32a0*/  FSETP.NEU.FTZ.AND P0, PT, |R45|, +INF , PT ;  /* 0x7f8000002d00780b */ /* 0x000fd60003f1d200 */
[----:B------:R-:W-:Y:S05]  /*32b0*/  @!P1 BRA !P2, `(.L_x_71) ;  /* 0x00000004002c9947 */ /* 0x000fea0005000000 */
[----:B------:R-:W-:-:S04]  /*32c0*/  LOP3.LUT P2, RZ, R45, 0x7fffffff, RZ, 0xc0, !PT ;  /* 0x7fffffff2dff7812 */ /* 0x000fc8000784c0ff */
[----:B------:R-:W-:-:S13]  /*32d0*/  PLOP3.LUT P1, PT, P1, P2, PT, 0x2f, 0xf2 ;  /* 0x0000000000f2781c */ /* 0x000fda0000f24577 */
[----:B------:R-:W-:Y:S05]  /*32e0*/  @P1 BRA `(.L_x_72) ;  /* 0x0000000400181947 */ /* 0x000fea0003800000 */
[----:B------:R-:W-:-:S04]  /*32f0*/  LOP3.LUT P1, RZ, R42, 0x7fffffff, RZ, 0xc0, !PT ;  /* 0x7fffffff2aff7812 */ /* 0x000fc8000782c0ff */
[----:B------:R-:W-:-:S13]  /*3300*/  PLOP3.LUT P0, PT, P0, P1, PT, 0x2f, 0xf2 ;  /* 0x0000000000f2781c */ /* 0x000fda0000702577 */
[----:B------:R-:W-:Y:S05]  /*3310*/  @P0 BRA `(.L_x_73) ;  /* 0x0000000400000947 */ /* 0x000fea0003800000 */
[----:B------:R-:W-:Y:S02]  /*3320*/  ISETP.GE.AND P0, PT, R41, RZ, PT ;  /* 0x000000ff2900720c */ /* 0x000fe40003f06270 */
[----:B------:R-:W-:-:S11]  /*3330*/  ISETP.GE.AND P1, PT, R4, RZ, PT ;  /* 0x000000ff0400720c */ /* 0x000fd60003f26270 */
[----:B------:R-:W-:Y:S01]  /*3340*/  @P0 MOV R39, RZ ;  /* 0x000000ff00270202 */ /* 0x000fe20000000f00 */
[----:B------:R-:W-:Y:S01]  /*3350*/  @!P0 FFMA R45, R45, 1.84467440737095516160e+19, RZ ;  /* 0x5f8000002d2d8823 */ /* 0x000fe200000000ff */
[----:B------:R-:W-:Y:S01]  /*3360*/  @!P0 MOV R39, 0xffffffc0 ;  /* 0xffffffc000278802 */ /* 0x000fe20000000f00 */
[----:B------:R-:W-:-:S03]  /*3370*/  @!P1 FFMA R42, R35, 1.84467440737095516160e+19, RZ ;  /* 0x5f800000232a9823 */ /* 0x000fc600000000ff */
[----:B------:R-:W-:-:S07]  /*3380*/  @!P1 IADD3 R39, PT, PT, R39, 0x40, RZ ;  /* 0x0000004027279810 */ /* 0x000fce0007ffe0ff */
.L_x_69:
[----:B------:R-:W-:Y:S01]  /*3390*/  LEA R41, R37, 0xc0800000, 0x17 ;  /* 0xc080000025297811 */ /* 0x000fe200078eb8ff */
[----:B------:R-:W-:Y:S01]  /*33a0*/  BSSY.RECONVERGENT B1, `(.L_x_74) ;  /* 0x0000036000017945 */ /* 0x000fe20003800200 */
[----:B------:R-:W-:Y:S02]  /*33b0*/  IADD3 R40, PT, PT, R40, -0x7f, RZ ;  /* 0xffffff8128287810 */ /* 0x000fe40007ffe0ff */
[----:B------:R-:W-:-:S04]  /*33c0*/  IADD3 R42, PT, PT, -R41, R42, RZ ;  /* 0x0000002a292a7210 */ /* 0x000fc80007ffe1ff */
[----:B------:R-:W0:Y:S01]  /*33d0*/  MUFU.RCP R4, R42 ;  /* 0x0000002a00047308 */ /* 0x000e220000001000 */
[----:B------:R-:W-:-:S04]  /*33e0*/  FADD.FTZ R43, -R42, -RZ ;  /* 0x800000ff2a2b7221 */ /* 0x000fc80000010100 */
[----:B0-----:R-:W-:-:S04]  /*33f0*/  FFMA R41, R4, R43, 1 ;  /* 0x3f80000004297423 */ /* 0x001fc8000000002b */
[----:B------:R-:W-:Y:S01]  /*3400*/  FFMA R41, R4, R41, R4 ;  /* 0x0000002904297223 */ /* 0x000fe20000000004 */
[C---:B------:R-:W-:Y:S01]  /*3410*/  IMAD R4, R40.reuse, -0x800000, R45 ;  /* 0xff80000028047824 */ /* 0x040fe200078e022d */
[----:B------:R-:W-:-:S03]  /*3420*/  IADD3 R40, PT, PT, R40, 0x7f, -R37 ;  /* 0x0000007f28287810 */ /* 0x000fc60007ffe825 */
[----:B------:R-:W-:Y:S01]  /*3430*/  FFMA R42, R4, R41, RZ ;  /* 0x00000029042a7223 */ /* 0x000fe200000000ff */
[----:B------:R-:W-:-:S03]  /*3440*/  IADD3 R39, PT, PT, R40, R39, RZ ;  /* 0x0000002728277210 */ /* 0x000fc60007ffe0ff */
[----:B------:R-:W-:-:S04]  /*3450*/  FFMA R44, R43, R42, R4 ;  /* 0x0000002a2b2c7223 */ /* 0x000fc80000000004 */
[----:B------:R-:W-:-:S04]  /*3460*/  FFMA R44, R41, R44, R42 ;  /* 0x0000002c292c7223 */ /* 0x000fc8000000002a */
[----:B------:R-:W-:-:S04]  /*3470*/  FFMA R43, R43, R44, R4 ;  /* 0x0000002c2b2b7223 */ /* 0x000fc80000000004 */
[----:B------:R-:W-:-:S05]  /*3480*/  FFMA R4, R41, R43, R44 ;  /* 0x0000002b29047223 */ /* 0x000fca000000002c */
[----:B------:R-:W-:-:S04]  /*3490*/  SHF.R.U32.HI R37, RZ, 0x17, R4 ;  /* 0x00000017ff257819 */ /* 0x000fc80000011604 */
[----:B------:R-:W-:-:S04]  /*34a0*/  LOP3.LUT R40, R37, 0xff, RZ, 0xc0, !PT ;  /* 0x000000ff25287812 */ /* 0x000fc800078ec0ff */
[----:B------:R-:W-:-:S04]  /*34b0*/  IADD3 R37, PT, PT, R40, R39, RZ ;  /* 0x0000002728257210 */ /* 0x000fc80007ffe0ff */
[----:B------:R-:W-:-:S04]  /*34c0*/  IADD3 R40, PT, PT, R37, -0x1, RZ ;  /* 0xffffffff25287810 */ /* 0x000fc80007ffe0ff */
[----:B------:R-:W-:-:S13]  /*34d0*/  ISETP.GE.U32.AND P0, PT, R40, 0xfe, PT ;  /* 0x000000fe2800780c */ /* 0x000fda0003f06070 */
[----:B------:R-:W-:Y:S05]  /*34e0*/  @!P0 BRA `(.L_x_75) ;  /* 0x0000000000808947 */ /* 0x000fea0003800000 */
[----:B------:R-:W-:-:S13]  /*34f0*/  ISETP.GT.AND P0, PT, R37, 0xfe, PT ;  /* 0x000000fe2500780c */ /* 0x000fda0003f04270 */
[----:B------:R-:W-:Y:S05]  /*3500*/  @P0 BRA `(.L_x_76) ;  /* 0x00000000006c0947 */ /* 0x000fea0003800000 */
[----:B------:R-:W-:-:S13]  /*3510*/  ISETP.GE.AND P0, PT, R37, 0x1, PT ;  /* 0x000000012500780c */ /* 0x000fda0003f06270 */
[----:B------:R-:W-:Y:S05]  /*3520*/  @P0 BRA `(.L_x_77) ;  /* 0x0000000000740947 */ /* 0x000fea0003800000 */
[----:B------:R-:W-:Y:S02]  /*3530*/  ISETP.GE.AND P0, PT, R37, -0x18, PT ;  /* 0xffffffe82500780c */ /* 0x000fe40003f06270 */
[----:B------:R-:W-:-:S11]  /*3540*/  LOP3.LUT R4, R4, 0x80000000, RZ, 0xc0, !PT ;  /* 0x8000000004047812 */ /* 0x000fd600078ec0ff */
[----:B------:R-:W-:Y:S05]  /*3550*/  @!P0 BRA `(.L_x_77) ;  /* 0x0000000000688947 */ /* 0x000fea0003800000 */
[CCC-:B------:R-:W-:Y:S01]  /*3560*/  FFMA.RZ R39, R41.reuse, R43.reuse, R44.reuse ;  /* 0x0000002b29277223 */ /* 0x1c0fe2000000c02c */
[CCC-:B------:R-:W-:Y:S01]  /*3570*/  FFMA.RP R40, R41.reuse, R43.reuse, R44.reuse ;  /* 0x0000002b29287223 */ /* 0x1c0fe2000000802c */
[----:B------:R-:W-:Y:S01]  /*3580*/  FFMA.RM R43, R41, R43, R44 ;  /* 0x0000002b292b7223 */ /* 0x000fe2000000402c */
[----:B------:R-:W-:Y:S02]  /*3590*/  IADD3 R41, PT, PT, R37, 0x20, RZ ;  /* 0x0000002025297810 */ /* 0x000fe40007ffe0ff */
[----:B------:R-:W-:Y:S02]  /*35a0*/  LOP3.LUT R39, R39, 0x7fffff, RZ, 0xc0, !PT ;  /* 0x007fffff27277812 */ /* 0x000fe400078ec0ff */
[----:B------:R-:W-:Y:S02]  /*35b0*/  ISETP.NE.AND P2, PT, R37, RZ, PT ;  /* 0x000000ff2500720c */ /* 0x000fe40003f45270 */
[----:B------:R-:W-:Y:S02]  /*35c0*/  LOP3.LUT R42, R39, 0x800000, RZ, 0xfc, !PT ;  /* 0x00800000272a7812 */ /* 0x000fe400078efcff */
[----:B------:R-:W-:-:S02]  /*35d0*/  ISETP.NE.AND P1, PT, R37, RZ, PT ;  /* 0x000000ff2500720c */ /* 0x000fc40003f25270 */
[----:B------:R-:W-:Y:S02]  /*35e0*/  IADD3 R37, PT, PT, -R37, RZ, RZ ;  /* 0x000000ff25257210 */ /* 0x000fe40007ffe1ff */
[----:B------:R-:W-:Y:S02]  /*35f0*/  SHF.L.U32 R41, R42, R41, RZ ;  /* 0x000000292a297219 */ /* 0x000fe400000006ff */
[----:B------:R-:W-:Y:S02]  /*3600*/  FSETP.NEU.FTZ.AND P0, PT, R40, R43, PT ;  /* 0x0000002b2800720b */ /* 0x000fe40003f1d000 */
[----:B------:R-:W-:Y:S02]  /*3610*/  SEL R37, R37, RZ, P2 ;  /* 0x000000ff25257207 */ /* 0x000fe40001000000 */
[----:B------:R-:W-:Y:S02]  /*3620*/  ISETP.NE.AND P1, PT, R41, RZ, P1 ;  /* 0x000000ff2900720c */ /* 0x000fe40000f25270 */
[----:B------:R-:W-:-:S02]  /*3630*/  SHF.R.U32.HI R42, RZ, R37, R42 ;  /* 0x00000025ff2a7219 */ /* 0x000fc4000001162a */
[----:B------:R-:W-:Y:S02]  /*3640*/  PLOP3.LUT P0, PT, P0, P1, PT, 0xf8, 0x8f ;  /* 0x00000000008f781c */ /* 0x000fe40000703f70 */
[----:B------:R-:W-:Y:S02]  /*3650*/  SHF.R.U32.HI R39, RZ, 0x1, R42 ;  /* 0x00000001ff277819 */ /* 0x000fe4000001162a */
[----:B------:R-:W-:-:S04]  /*3660*/  SEL R40, RZ, 0x1, !P0 ;  /* 0x00000001ff287807 */ /* 0x000fc80004000000 */
[----:B------:R-:W-:-:S04]  /*3670*/  LOP3.LUT R37, R40, 0x1, R39, 0xf8, !PT ;  /* 0x0000000128257812 */ /* 0x000fc800078ef827 */
[----:B------:R-:W-:-:S04]  /*3680*/  LOP3.LUT R42, R37, R42, RZ, 0xc0, !PT ;  /* 0x0000002a252a7212 */ /* 0x000fc800078ec0ff */
[----:B------:R-:W-:-:S04]  /*3690*/  IADD3 R39, PT, PT, R39, R42, RZ ;  /* 0x0000002a27277210 */ /* 0x000fc80007ffe0ff */
[----:B------:R-:W-:Y:S01]  /*36a0*/  LOP3.LUT R4, R39, R4, RZ, 0xfc, !PT ;  /* 0x0000000427047212 */ /* 0x000fe200078efcff */
[----:B------:R-:W-:Y:S06]  /*36b0*/  BRA `(.L_x_77) ;  /* 0x0000000000107947 */ /* 0x000fec0003800000 */
.L_x_76:
[----:B------:R-:W-:-:S04]  /*36c0*/  LOP3.LUT R4, R4, 0x80000000, RZ, 0xc0, !PT ;  /* 0x8000000004047812 */ /* 0x000fc800078ec0ff */
[----:B------:R-:W-:Y:S01]  /*36d0*/  LOP3.LUT R4, R4, 0x7f800000, RZ, 0xfc, !PT ;  /* 0x7f80000004047812 */ /* 0x000fe200078efcff */
[----:B------:R-:W-:Y:S06]  /*36e0*/  BRA `(.L_x_77) ;  /* 0x0000000000047947 */ /* 0x000fec0003800000 */
.L_x_75:
[----:B------:R-:W-:-:S07]  /*36f0*/  LEA R4, R39, R4, 0x17 ;  /* 0x0000000427047211 */ /* 0x000fce00078eb8ff */
.L_x_77:
[----:B------:R-:W-:Y:S05]  /*3700*/  BSYNC.RECONVERGENT B1 ;  /* 0x0000000000017941 */ /* 0x000fea0003800200 */
.L_x_74:
[----:B------:R-:W-:Y:S05]  /*3710*/  BRA `(.L_x_78) ;  /* 0x0000000000207947 */ /* 0x000fea0003800000 */
.L_x_73:
[----:B------:R-:W-:-:S04]  /*3720*/  LOP3.LUT R42, R42, 0x80000000, R45, 0x48, !PT ;  /* 0x800000002a2a7812 */ /* 0x000fc800078e482d */
[----:B------:R-:W-:Y:S01]  /*3730*/  LOP3.LUT R4, R42, 0x7f800000, RZ, 0xfc, !PT ;  /* 0x7f8000002a047812 */ /* 0x000fe200078efcff */
[----:B------:R-:W-:Y:S06]  /*3740*/  BRA `(.L_x_78) ;  /* 0x0000000000147947 */ /* 0x000fec0003800000 */
.L_x_72:
[----:B------:R-:W-:Y:S01]  /*3750*/  LOP3.LUT R4, R42, 0x80000000, R45, 0x48, !PT ;  /* 0x800000002a047812 */ /* 0x000fe200078e482d */
[----:B------:R-:W-:Y:S06]  /*3760*/  BRA `(.L_x_78) ;  /* 0x00000000000c7947 */ /* 0x000fec0003800000 */
.L_x_71:
[----:B------:R-:W0:Y:S01]  /*3770*/  MUFU.RSQ R4, -QNAN ;  /* 0xffc0000000047908 */ /* 0x000e220000001400 */
[----:B------:R-:W-:Y:S05]  /*3780*/  BRA `(.L_x_78) ;  /* 0x0000000000047947 */ /* 0x000fea0003800000 */
.L_x_70:
[----:B------:R-:W-:-:S07]  /*3790*/  FADD.FTZ R4, R45, R35 ;  /* 0x000000232d047221 */ /* 0x000fce0000010000 */
.L_x_78:
[----:B------:R-:W-:Y:S05]  /*37a0*/  BSYNC.RECONVERGENT B0 ;  /* 0x0000000000007941 */ /* 0x000fea0003800200 */
.L_x_68:
[----:B------:R-:W-:-:S04]  /*37b0*/  HFMA2 R39, -RZ, RZ, 0, 0 ;  /* 0x00000000ff277431 */ /* 0x000fc800000001ff */
[----:B0-----:R-:W-:Y:S05]  /*37c0*/  RET.REL.NODEC R38 `(_Z9layernormPfS_S_S_) ;  /* 0xffffffc8260c7950 */ /* 0x001fea0003c3ffff */
.L_x_79:
[----:B------:R-:W-:-:S00]  /*37d0*/  BRA `(.L_x_79) ;  /* 0xfffffffc00fc7947 */ /* 0x000fc0000383ffff */
[----:B------:R-:W-:-:S00]  /*37e0*/  NOP ;  /* 0x0000000000007918 */ /* 0x000fc00000000000 */
        /* <DEDUP_REMOVED lines=9> */
.L_x_81:


//--------------------- .nv.shared.reserved.0     --------------------------
	.section	.nv.shared.reserved.0,"aw",@nobits
	.weak		__nv_reservedSMEM_offset_0_alias
	.size		__nv_reservedSMEM_offset_0_alias, 0, 64
	.other		__nv_reservedSMEM_offset_0_alias,@"STO_CUDA_RESERVED_SHARED STV_DEFAULT"
__nv_reservedSMEM_offset_0_alias:
	.zero		0
	.zero		64


//--------------------- .nv.constant0._Z9layernormPfS_S_S_ --------------------------
	.section	.nv.constant0._Z9layernormPfS_S_S_,"a",@progbits
	.sectionflags	@""
	.align	4
.nv.constant0._Z9layernormPfS_S_S_:
	.zero		928


//--------------------- SYMBOLS --------------------------

	.type		.nv.reservedSmem.offset0,@object
	.size		.nv.reservedSmem.offset0,0x4
